//
// Generated by NVIDIA NVVM Compiler
//
// Compiler Build ID: CL-36424714
// Cuda compilation tools, release 13.0, V13.0.88
// Based on NVVM 20.0.0
//

.version 9.0
.target sm_100
.address_size 64

	// .globl	_Z15matrixVectorMulPiS_S_ii

.visible .entry _Z15matrixVectorMulPiS_S_ii(
	.param .u64 .ptr .align 1 _Z15matrixVectorMulPiS_S_ii_param_0,
	.param .u64 .ptr .align 1 _Z15matrixVectorMulPiS_S_ii_param_1,
	.param .u64 .ptr .align 1 _Z15matrixVectorMulPiS_S_ii_param_2,
	.param .u32 _Z15matrixVectorMulPiS_S_ii_param_3,
	.param .u32 _Z15matrixVectorMulPiS_S_ii_param_4
)
{
	.reg .pred 	%p<23>;
	.reg .b32 	%r<179>;
	.reg .b64 	%rd<36>;

	ld.param.u64 	%rd10, [_Z15matrixVectorMulPiS_S_ii_param_0];
	ld.param.u64 	%rd11, [_Z15matrixVectorMulPiS_S_ii_param_1];
	ld.param.u64 	%rd12, [_Z15matrixVectorMulPiS_S_ii_param_2];
	ld.param.u32 	%r49, [_Z15matrixVectorMulPiS_S_ii_param_3];
	ld.param.u32 	%r50, [_Z15matrixVectorMulPiS_S_ii_param_4];
	cvta.to.global.u64 	%rd1, %rd11;
	cvta.to.global.u64 	%rd2, %rd10;
	cvta.to.global.u64 	%rd3, %rd12;
	mov.u32 	%r51, %ctaid.x;
	mov.u32 	%r52, %ntid.x;
	mov.u32 	%r53, %tid.x;
	mad.lo.s32 	%r54, %r51, %r52, %r53;
	mul.lo.s32 	%r176, %r50, %r54;
	setp.ge.s32 	%p1, %r176, %r49;
	setp.lt.s32 	%p2, %r50, 1;
	or.pred  	%p3, %p1, %p2;
	@%p3 bra 	$L__BB0_28;
	setp.lt.s32 	%p4, %r49, 1;
	add.s32 	%r55, %r176, %r50;
	min.s32 	%r2, %r55, %r49;
	@%p4 bra 	$L__BB0_17;
	and.b32  	%r3, %r49, 15;
	add.s32 	%r4, %r3, -1;
	and.b32  	%r5, %r49, 7;
	add.s32 	%r6, %r5, -1;
	and.b32  	%r7, %r49, 2147483632;
	and.b32  	%r8, %r49, 3;
	neg.s32 	%r9, %r7;
	add.s64 	%rd4, %rd2, 32;
	add.s64 	%rd5, %rd1, 32;
$L__BB0_3:
	setp.lt.u32 	%p13, %r49, 16;
	mul.lo.s32 	%r11, %r176, %r49;
	mov.b32 	%r168, 0;
	mov.u32 	%r173, %r168;
	@%p13 bra 	$L__BB0_6;
	mov.b32 	%r173, 0;
	mov.u64 	%rd35, %rd5;
	mov.u32 	%r161, %r11;
	mov.u32 	%r162, %r9;
$L__BB0_5:
	.pragma "nounroll";
	mul.wide.s32 	%rd21, %r161, 4;
	add.s64 	%rd22, %rd4, %rd21;
	ld.global.u32 	%r68, [%rd22+-32];
	ld.global.u32 	%r69, [%rd35+-32];
	mad.lo.s32 	%r70, %r69, %r68, %r173;
	ld.global.u32 	%r71, [%rd22+-28];
	ld.global.u32 	%r72, [%rd35+-28];
	mad.lo.s32 	%r73, %r72, %r71, %r70;
	ld.global.u32 	%r74, [%rd22+-24];
	ld.global.u32 	%r75, [%rd35+-24];
	mad.lo.s32 	%r76, %r75, %r74, %r73;
	ld.global.u32 	%r77, [%rd22+-20];
	ld.global.u32 	%r78, [%rd35+-20];
	mad.lo.s32 	%r79, %r78, %r77, %r76;
	ld.global.u32 	%r80, [%rd22+-16];
	ld.global.u32 	%r81, [%rd35+-16];
	mad.lo.s32 	%r82, %r81, %r80, %r79;
	ld.global.u32 	%r83, [%rd22+-12];
	ld.global.u32 	%r84, [%rd35+-12];
	mad.lo.s32 	%r85, %r84, %r83, %r82;
	ld.global.u32 	%r86, [%rd22+-8];
	ld.global.u32 	%r87, [%rd35+-8];
	mad.lo.s32 	%r88, %r87, %r86, %r85;
	ld.global.u32 	%r89, [%rd22+-4];
	ld.global.u32 	%r90, [%rd35+-4];
	mad.lo.s32 	%r91, %r90, %r89, %r88;
	ld.global.u32 	%r92, [%rd22];
	ld.global.u32 	%r93, [%rd35];
	mad.lo.s32 	%r94, %r93, %r92, %r91;
	ld.global.u32 	%r95, [%rd22+4];
	ld.global.u32 	%r96, [%rd35+4];
	mad.lo.s32 	%r97, %r96, %r95, %r94;
	ld.global.u32 	%r98, [%rd22+8];
	ld.global.u32 	%r99, [%rd35+8];
	mad.lo.s32 	%r100, %r99, %r98, %r97;
	ld.global.u32 	%r101, [%rd22+12];
	ld.global.u32 	%r102, [%rd35+12];
	mad.lo.s32 	%r103, %r102, %r101, %r100;
	ld.global.u32 	%r104, [%rd22+16];
	ld.global.u32 	%r105, [%rd35+16];
	mad.lo.s32 	%r106, %r105, %r104, %r103;
	ld.global.u32 	%r107, [%rd22+20];
	ld.global.u32 	%r108, [%rd35+20];
	mad.lo.s32 	%r109, %r108, %r107, %r106;
	ld.global.u32 	%r110, [%rd22+24];
	ld.global.u32 	%r111, [%rd35+24];
	mad.lo.s32 	%r112, %r111, %r110, %r109;
	ld.global.u32 	%r113, [%rd22+28];
	ld.global.u32 	%r114, [%rd35+28];
	mad.lo.s32 	%r173, %r114, %r113, %r112;
	add.s32 	%r162, %r162, 16;
	add.s32 	%r161, %r161, 16;
	add.s64 	%rd35, %rd35, 64;
	setp.ne.s32 	%p14, %r162, 0;
	mov.u32 	%r168, %r7;
	@%p14 bra 	$L__BB0_5;
$L__BB0_6:
	setp.eq.s32 	%p15, %r3, 0;
	@%p15 bra 	$L__BB0_16;
	setp.lt.u32 	%p16, %r4, 7;
	@%p16 bra 	$L__BB0_9;
	add.s32 	%r116, %r168, %r11;
	mul.wide.s32 	%rd23, %r116, 4;
	add.s64 	%rd24, %rd2, %rd23;
	ld.global.u32 	%r117, [%rd24];
	mul.wide.u32 	%rd25, %r168, 4;
	add.s64 	%rd26, %rd1, %rd25;
	ld.global.u32 	%r118, [%rd26];
	mad.lo.s32 	%r119, %r118, %r117, %r173;
	ld.global.u32 	%r120, [%rd24+4];
	ld.global.u32 	%r121, [%rd26+4];
	mad.lo.s32 	%r122, %r121, %r120, %r119;
	ld.global.u32 	%r123, [%rd24+8];
	ld.global.u32 	%r124, [%rd26+8];
	mad.lo.s32 	%r125, %r124, %r123, %r122;
	ld.global.u32 	%r126, [%rd24+12];
	ld.global.u32 	%r127, [%rd26+12];
	mad.lo.s32 	%r128, %r127, %r126, %r125;
	ld.global.u32 	%r129, [%rd24+16];
	ld.global.u32 	%r130, [%rd26+16];
	mad.lo.s32 	%r131, %r130, %r129, %r128;
	ld.global.u32 	%r132, [%rd24+20];
	ld.global.u32 	%r133, [%rd26+20];
	mad.lo.s32 	%r134, %r133, %r132, %r131;
	ld.global.u32 	%r135, [%rd24+24];
	ld.global.u32 	%r136, [%rd26+24];
	mad.lo.s32 	%r137, %r136, %r135, %r134;
	ld.global.u32 	%r138, [%rd24+28];
	ld.global.u32 	%r139, [%rd26+28];
	mad.lo.s32 	%r173, %r139, %r138, %r137;
	add.s32 	%r168, %r168, 8;
$L__BB0_9:
	setp.eq.s32 	%p17, %r5, 0;
	@%p17 bra 	$L__BB0_16;
	setp.lt.u32 	%p18, %r6, 3;
	@%p18 bra 	$L__BB0_12;
	add.s32 	%r141, %r168, %r11;
	mul.wide.s32 	%rd27, %r141, 4;
	add.s64 	%rd28, %rd2, %rd27;
	ld.global.u32 	%r142, [%rd28];
	mul.wide.u32 	%rd29, %r168, 4;
	add.s64 	%rd30, %rd1, %rd29;
	ld.global.u32 	%r143, [%rd30];
	mad.lo.s32 	%r144, %r143, %r142, %r173;
	ld.global.u32 	%r145, [%rd28+4];
	ld.global.u32 	%r146, [%rd30+4];
	mad.lo.s32 	%r147, %r146, %r145, %r144;
	ld.global.u32 	%r148, [%rd28+8];
	ld.global.u32 	%r149, [%rd30+8];
	mad.lo.s32 	%r150, %r149, %r148, %r147;
	ld.global.u32 	%r151, [%rd28+12];
	ld.global.u32 	%r152, [%rd30+12];
	mad.lo.s32 	%r173, %r152, %r151, %r150;
	add.s32 	%r168, %r168, 4;
$L__BB0_12:
	setp.eq.s32 	%p19, %r8, 0;
	@%p19 bra 	$L__BB0_16;
	setp.eq.s32 	%p20, %r8, 1;
	add.s32 	%r153, %r168, %r11;
	mul.wide.s32 	%rd31, %r153, 4;
	add.s64 	%rd8, %rd2, %rd31;
	ld.global.u32 	%r154, [%rd8];
	mul.wide.u32 	%rd32, %r168, 4;
	add.s64 	%rd9, %rd1, %rd32;
	ld.global.u32 	%r155, [%rd9];
	mad.lo.s32 	%r173, %r155, %r154, %r173;
	@%p20 bra 	$L__BB0_16;
	setp.eq.s32 	%p21, %r8, 2;
	ld.global.u32 	%r156, [%rd8+4];
	ld.global.u32 	%r157, [%rd9+4];
	mad.lo.s32 	%r173, %r157, %r156, %r173;
	@%p21 bra 	$L__BB0_16;
	ld.global.u32 	%r158, [%rd8+8];
	ld.global.u32 	%r159, [%rd9+8];
	mad.lo.s32 	%r173, %r159, %r158, %r173;
$L__BB0_16:
	mul.wide.s32 	%rd33, %r176, 4;
	add.s64 	%rd34, %rd3, %rd33;
	st.global.u32 	[%rd34], %r173;
	add.s32 	%r176, %r176, 1;
	setp.lt.s32 	%p22, %r176, %r2;
	@%p22 bra 	$L__BB0_3;
	bra.uni 	$L__BB0_28;
$L__BB0_17:
	add.s32 	%r56, %r176, 1;
	max.s32 	%r57, %r2, %r56;
	sub.s32 	%r36, %r57, %r176;
	and.b32  	%r37, %r36, 7;
	sub.s32 	%r58, %r176, %r57;
	setp.gt.u32 	%p5, %r58, -8;
	@%p5 bra 	$L__BB0_20;
	and.b32  	%r38, %r36, -8;
	mov.b32 	%r175, 0;
$L__BB0_19:
	.pragma "nounroll";
	mul.wide.s32 	%rd13, %r176, 4;
	add.s64 	%rd14, %rd3, %rd13;
	mov.b32 	%r60, 0;
	st.global.u32 	[%rd14], %r60;
	st.global.u32 	[%rd14+4], %r60;
	st.global.u32 	[%rd14+8], %r60;
	st.global.u32 	[%rd14+12], %r60;
	st.global.u32 	[%rd14+16], %r60;
	st.global.u32 	[%rd14+20], %r60;
	st.global.u32 	[%rd14+24], %r60;
	st.global.u32 	[%rd14+28], %r60;
	add.s32 	%r176, %r176, 8;
	add.s32 	%r175, %r175, 8;
	setp.ne.s32 	%p6, %r175, %r38;
	@%p6 bra 	$L__BB0_19;
$L__BB0_20:
	setp.eq.s32 	%p7, %r37, 0;
	@%p7 bra 	$L__BB0_28;
	and.b32  	%r44, %r36, 3;
	setp.lt.u32 	%p8, %r37, 4;
	@%p8 bra 	$L__BB0_23;
	mul.wide.s32 	%rd15, %r176, 4;
	add.s64 	%rd16, %rd3, %rd15;
	mov.b32 	%r61, 0;
	st.global.u32 	[%rd16], %r61;
	st.global.u32 	[%rd16+4], %r61;
	st.global.u32 	[%rd16+8], %r61;
	st.global.u32 	[%rd16+12], %r61;
	add.s32 	%r176, %r176, 4;
$L__BB0_23:
	setp.eq.s32 	%p9, %r44, 0;
	@%p9 bra 	$L__BB0_28;
	setp.eq.s32 	%p10, %r44, 1;
	@%p10 bra 	$L__BB0_26;
	mul.wide.s32 	%rd17, %r176, 4;
	add.s64 	%rd18, %rd3, %rd17;
	mov.b32 	%r62, 0;
	st.global.u32 	[%rd18], %r62;
	st.global.u32 	[%rd18+4], %r62;
	add.s32 	%r176, %r176, 2;
$L__BB0_26:
	and.b32  	%r63, %r36, 1;
	setp.eq.b32 	%p11, %r63, 1;
	not.pred 	%p12, %p11;
	@%p12 bra 	$L__BB0_28;
	mul.wide.s32 	%rd19, %r176, 4;
	add.s64 	%rd20, %rd3, %rd19;
	mov.b32 	%r64, 0;
	st.global.u32 	[%rd20], %r64;
$L__BB0_28:
	ret;

}


// ===== COMPILED SASS (sm_100) =====

	.target	sm_100

	.elftype	@"ET_EXEC"


//--------------------- .note.nv.tkinfo           --------------------------
	.section	.note.nv.tkinfo,"",@"SHT_NOTE"
	.sectionflags	@"SHF_NOTE_NV_TKINFO"
	.tkinfo
        /*0018*/ 	.word	0x00000002
        /*0030*/ 	.string	""
        /*0030*/ 	.string	"ptxas"
        /*0030*/ 	.string	"Cuda compilation tools, release 13.0, V13.0.88"
        /*0030*/ 	.string	"Build cuda_13.0.r13.0/compiler.36424714_0"
        /*0030*/ 	.string	"-arch sm_100 -m 64 "



//--------------------- .note.nv.cuinfo           --------------------------
	.section	.note.nv.cuinfo,"",@"SHT_NOTE"
	.sectionflags	@"SHF_NOTE_NV_CUINFO"
        /*0018*/ 	.short	0x0002
        /*001a*/ 	.short	0x0064
        /*001c*/ 	.short	0x0082
	.zero		2


//--------------------- .nv.info                  --------------------------
	.section	.nv.info,"",@"SHT_CUDA_INFO"
	.align	4


	//----- nvinfo : EIATTR_REGCOUNT
	.align		4
        /*0000*/ 	.byte	0x04, 0x2f
        /*0002*/ 	.short	(.L_1 - .L_0)
	.align		4
.L_0:
        /*0004*/ 	.word	index@(_Z15matrixVectorMulPiS_S_ii)
        /*0008*/ 	.word	0x0000001f


	//----- nvinfo : EIATTR_FRAME_SIZE
	.align		4
.L_1:
        /*000c*/ 	.byte	0x04, 0x11
        /*000e*/ 	.short	(.L_3 - .L_2)
	.align		4
.L_2:
        /*0010*/ 	.word	index@(_Z15matrixVectorMulPiS_S_ii)
        /*0014*/ 	.word	0x00000000


	//----- nvinfo : EIATTR_MIN_STACK_SIZE
	.align		4
.L_3:
        /*0018*/ 	.byte	0x04, 0x12
        /*001a*/ 	.short	(.L_5 - .L_4)
	.align		4
.L_4:
        /*001c*/ 	.word	index@(_Z15matrixVectorMulPiS_S_ii)
        /*0020*/ 	.word	0x00000000
.L_5:


//--------------------- .nv.compat                --------------------------
	.section	.nv.compat,"",@"SHT_CUDA_COMPAT_INFO"
	.align	4
        /*0000*/ 	.byte	0x02, 0x09, 0x00, 0x00, 0x02, 0x02, 0x01, 0x00, 0x02, 0x05, 0x05, 0x00, 0x03, 0x07, 0x01, 0x01
        /*0010*/ 	.byte	0x02, 0x03, 0x00, 0x00, 0x02, 0x06, 0x01, 0x00, 0x04, 0x0b, 0x08, 0x00, 0x09, 0x00, 0x00, 0x00
        /*0020*/ 	.byte	0x00, 0x00, 0x00, 0x00


//--------------------- .nv.info._Z15matrixVectorMulPiS_S_ii --------------------------
	.section	.nv.info._Z15matrixVectorMulPiS_S_ii,"",@"SHT_CUDA_INFO"
	.sectionflags	@""
	.align	4


	//----- nvinfo : EIATTR_CUDA_API_VERSION
	.align		4
        /*0000*/ 	.byte	0x04, 0x37
        /*0002*/ 	.short	(.L_7 - .L_6)
.L_6:
        /*0004*/ 	.word	0x00000082


	//----- nvinfo : EIATTR_KPARAM_INFO
	.align		4
.L_7:
        /*0008*/ 	.byte	0x04, 0x17
        /*000a*/ 	.short	(.L_9 - .L_8)
.L_8:
        /*000c*/ 	.word	0x00000000
        /*0010*/ 	.short	0x0004
        /*0012*/ 	.short	0x001c
        /*0014*/ 	.byte	0x00, 0xf0, 0x11, 0x00


	//----- nvinfo : EIATTR_KPARAM_INFO
	.align		4
.L_9:
        /*0018*/ 	.byte	0x04, 0x17
        /*001a*/ 	.short	(.L_11 - .L_10)
.L_10:
        /*001c*/ 	.word	0x00000000
        /*0020*/ 	.short	0x0003
        /*0022*/ 	.short	0x0018
        /*0024*/ 	.byte	0x00, 0xf0, 0x11, 0x00


	//----- nvinfo : EIATTR_KPARAM_INFO
	.align		4
.L_11:
        /*0028*/ 	.byte	0x04, 0x17
        /*002a*/ 	.short	(.L_13 - .L_12)
.L_12:
        /*002c*/ 	.word	0x00000000
        /*0030*/ 	.short	0x0002
        /*0032*/ 	.short	0x0010
        /*0034*/ 	.byte	0x00, 0xf5, 0x21, 0x00


	//----- nvinfo : EIATTR_KPARAM_INFO
	.align		4
.L_13:
        /*0038*/ 	.byte	0x04, 0x17
        /*003a*/ 	.short	(.L_15 - .L_14)
.L_14:
        /*003c*/ 	.word	0x00000000
        /*0040*/ 	.short	0x0001
        /*0042*/ 	.short	0x0008
        /*0044*/ 	.byte	0x00, 0xf5, 0x21, 0x00


	//----- nvinfo : EIATTR_KPARAM_INFO
	.align		4
.L_15:
        /*0048*/ 	.byte	0x04, 0x17
        /*004a*/ 	.short	(.L_17 - .L_16)
.L_16:
        /*004c*/ 	.word	0x00000000
        /*0050*/ 	.short	0x0000
        /*0052*/ 	.short	0x0000
        /*0054*/ 	.byte	0x00, 0xf5, 0x21, 0x00


	//----- nvinfo : EIATTR_SPARSE_MMA_MASK
	.align		4
.L_17:
        /*0058*/ 	.byte	0x03, 0x50
        /*005a*/ 	.short	0x0000


	//----- nvinfo : EIATTR_MAXREG_COUNT
	.align		4
        /*005c*/ 	.byte	0x03, 0x1b
        /*005e*/ 	.short	0x00ff


	//----- nvinfo : EIATTR_MERCURY_ISA_VERSION
	.align		4
        /*0060*/ 	.byte	0x03, 0x5f
        /*0062*/ 	.short	0x0101


	//----- nvinfo : EIATTR_VRC_CTA_INIT_COUNT
	.align		4
        /*0064*/ 	.byte	0x02, 0x4a
	.zero		1
	.zero		1


	//----- nvinfo : EIATTR_EXIT_INSTR_OFFSETS
	.align		4
        /*0068*/ 	.byte	0x04, 0x1c
        /*006a*/ 	.short	(.L_19 - .L_18)


	//   ....[0]....
.L_18:
        /*006c*/ 	.word	0x00000090


	//   ....[1]....
        /*0070*/ 	.word	0x00000b20


	//   ....[2]....
        /*0074*/ 	.word	0x00000cc0


	//   ....[3]....
        /*0078*/ 	.word	0x00000d60


	//   ....[4]....
        /*007c*/ 	.word	0x00000df0


	//   ....[5]....
        /*0080*/ 	.word	0x00000e40


	//----- nvinfo : EIATTR_CRS_STACK_SIZE
	.align		4
.L_19:
        /*0084*/ 	.byte	0x04, 0x1e
        /*0086*/ 	.short	(.L_21 - .L_20)
.L_20:
        /*0088*/ 	.word	0x00000000


	//----- nvinfo : EIATTR_CBANK_PARAM_SIZE
	.align		4
.L_21:
        /*008c*/ 	.byte	0x03, 0x19
        /*008e*/ 	.short	0x0020


	//----- nvinfo : EIATTR_PARAM_CBANK
	.align		4
        /*0090*/ 	.byte	0x04, 0x0a
        /*0092*/ 	.short	(.L_23 - .L_22)
	.align		4
.L_22:
        /*0094*/ 	.word	index@(.nv.constant0._Z15matrixVectorMulPiS_S_ii)
        /*0098*/ 	.short	0x0380
        /*009a*/ 	.short	0x0020


	//----- nvinfo : EIATTR_SW_WAR
	.align		4
.L_23:
        /*009c*/ 	.byte	0x04, 0x36
        /*009e*/ 	.short	(.L_25 - .L_24)
.L_24:
        /*00a0*/ 	.word	0x00000008
.L_25:


//--------------------- .nv.callgraph             --------------------------
	.section	.nv.callgraph,"",@"SHT_CUDA_CALLGRAPH"
	.align	4
	.sectionentsize	8
	.align		4
        /*0000*/ 	.word	0x00000000
	.align		4
        /*0004*/ 	.word	0xffffffff
	.align		4
        /*0008*/ 	.word	0x00000000
	.align		4
        /*000c*/ 	.word	0xfffffffe
	.align		4
        /*0010*/ 	.word	0x00000000
	.align		4
        /*0014*/ 	.word	0xfffffffd
	.align		4
        /*0018*/ 	.word	0x00000000
	.align		4
        /*001c*/ 	.word	0xfffffffc


//--------------------- .text._Z15matrixVectorMulPiS_S_ii --------------------------
	.section	.text._Z15matrixVectorMulPiS_S_ii,"ax",@progbits
	.align	128
        .global         _Z15matrixVectorMulPiS_S_ii
        .type           _Z15matrixVectorMulPiS_S_ii,@function
        .size           _Z15matrixVectorMulPiS_S_ii,(.L_x_11 - _Z15matrixVectorMulPiS_S_ii)
        .other          _Z15matrixVectorMulPiS_S_ii,@"STO_CUDA_ENTRY STV_DEFAULT"
_Z15matrixVectorMulPiS_S_ii:
.text._Z15matrixVectorMulPiS_S_ii:
[----:B------:R-:W-:Y:S01]  /*0000*/  LDC R1, c[0x0][0x37c] ;  /* 0x0000df00ff017b82 */ /* 0x000fe20000000800 */
[----:B------:R-:W0:Y:S07]  /*0010*/  S2R R3, SR_TID.X ;  /* 0x0000000000037919 */ /* 0x000e2e0000002100 */
[----:B------:R-:W0:Y:S08]  /*0020*/  S2UR UR4, SR_CTAID.X ;  /* 0x00000000000479c3 */ /* 0x000e300000002500 */
[----:B------:R-:W0:Y:S08]  /*0030*/  LDC R0, c[0x0][0x360] ;  /* 0x0000d800ff007b82 */ /* 0x000e300000000800 */
[----:B------:R-:W1:Y:S01]  /*0040*/  LDC.64 R8, c[0x0][0x398] ;  /* 0x0000e600ff087b82 */ /* 0x000e620000000a00 */
[----:B0-----:R-:W-:-:S04]  /*0050*/  IMAD R0, R0, UR4, R3 ;  /* 0x0000000400007c24 */ /* 0x001fc8000f8e0203 */
[----:B-1----:R-:W-:Y:S01]  /*0060*/  IMAD R0, R0, R9, RZ ;  /* 0x0000000900007224 */ /* 0x002fe200078e02ff */
[----:B------:R-:W-:-:S04]  /*0070*/  ISETP.GE.AND P0, PT, R9, 0x1, PT ;  /* 0x000000010900780c */ /* 0x000fc80003f06270 */
[----:B------:R-:W-:-:S13]  /*0080*/  ISETP.GE.OR P0, PT, R0, R8, !P0 ;  /* 0x000000080000720c */ /* 0x000fda0004706670 */
[----:B------:R-:W-:Y:S05]  /*0090*/  @P0 EXIT ;  /* 0x000000000000094d */ /* 0x000fea0003800000 */
[----:B------:R-:W-:Y:S01]  /*00a0*/  ISETP.GE.AND P0, PT, R8, 0x1, PT ;  /* 0x000000010800780c */ /* 0x000fe20003f06270 */
[----:B------:R-:W0:Y:S01]  /*00b0*/  LDCU.64 UR12, c[0x0][0x358] ;  /* 0x00006b00ff0c77ac */ /* 0x000e220008000a00 */
[----:B------:R-:W-:-:S11]  /*00c0*/  VIADDMNMX R7, R0, R9, R8, PT ;  /* 0x0000000900077246 */ /* 0x000fd60003800108 */
[----:B------:R-:W-:Y:S05]  /*00d0*/  @!P0 BRA `(.L_x_0) ;  /* 0x0000000800948947 */ /* 0x000fea0003800000 */
[----:B------:R-:W1:Y:S01]  /*00e0*/  LDCU.128 UR8, c[0x0][0x380] ;  /* 0x00007000ff0877ac */ /* 0x000e620008000c00 */
[C---:B------:R-:W-:Y:S02]  /*00f0*/  LOP3.LUT R23, R8.reuse, 0xf, RZ, 0xc0, !PT ;  /* 0x0000000f08177812 */ /* 0x040fe400078ec0ff */
[----:B------:R-:W-:Y:S02]  /*0100*/  LOP3.LUT R24, R8, 0x7, RZ, 0xc0, !PT ;  /* 0x0000000708187812 */ /* 0x000fe400078ec0ff */
[----:B------:R-:W-:Y:S02]  /*0110*/  IADD3 R2, PT, PT, R23, -0x1, RZ ;  /* 0xffffffff17027810 */ /* 0x000fe40007ffe0ff */
[----:B------:R-:W-:Y:S02]  /*0120*/  IADD3 R3, PT, PT, R24, -0x1, RZ ;  /* 0xffffffff18037810 */ /* 0x000fe40007ffe0ff */
[----:B------:R-:W-:Y:S02]  /*0130*/  LOP3.LUT R6, R8, 0x7ffffff0, RZ, 0xc0, !PT ;  /* 0x7ffffff008067812 */ /* 0x000fe400078ec0ff */
[----:B------:R-:W-:-:S02]  /*0140*/  ISETP.GE.U32.AND P1, PT, R2, 0x7, PT ;  /* 0x000000070200780c */ /* 0x000fc40003f26070 */
[----:B------:R-:W-:Y:S02]  /*0150*/  ISETP.GE.U32.AND P0, PT, R3, 0x3, PT ;  /* 0x000000030300780c */ /* 0x000fe40003f06070 */
[----:B------:R-:W-:Y:S02]  /*0160*/  LOP3.LUT R8, R8, 0x3, RZ, 0xc0, !PT ;  /* 0x0000000308087812 */ /* 0x000fe400078ec0ff */
[----:B------:R-:W-:Y:S01]  /*0170*/  IADD3 R9, PT, PT, -R6, RZ, RZ ;  /* 0x000000ff06097210 */ /* 0x000fe20007ffe1ff */
[----:B-1----:R-:W-:Y:S02]  /*0180*/  UIADD3 UR6, UP0, UPT, UR8, 0x20, URZ ;  /* 0x0000002008067890 */ /* 0x002fe4000ff1e0ff */
[----:B------:R-:W-:Y:S02]  /*0190*/  UIADD3 UR4, UP1, UPT, UR10, 0x20, URZ ;  /* 0x000000200a047890 */ /* 0x000fe4000ff3e0ff */
[----:B------:R-:W-:Y:S02]  /*01a0*/  UIADD3.X UR7, UPT, UPT, URZ, UR9, URZ, UP0, !UPT ;  /* 0x00000009ff077290 */ /* 0x000fe400087fe4ff */
[----:B------:R-:W-:-:S12]  /*01b0*/  UIADD3.X UR5, UPT, UPT, URZ, UR11, URZ, UP1, !UPT ;  /* 0x0000000bff057290 */ /* 0x000fd80008ffe4ff */
.L_x_6:
[----:B------:R-:W1:Y:S01]  /*01c0*/  LDCU UR8, c[0x0][0x398] ;  /* 0x00007300ff0877ac */ /* 0x000e620008000800 */
[----:B------:R-:W-:Y:S02]  /*01d0*/  HFMA2 R13, -RZ, RZ, 0, 0 ;  /* 0x00000000ff0d7431 */ /* 0x000fe400000001ff */
[----:B------:R-:W-:Y:S01]  /*01e0*/  IMAD.MOV.U32 R10, RZ, RZ, RZ ;  /* 0x000000ffff0a7224 */ /* 0x000fe200078e00ff */
[----:B-1----:R-:W-:Y:S02]  /*01f0*/  UISETP.GE.U32.AND UP0, UPT, UR8, 0x10, UPT ;  /* 0x000000100800788c */ /* 0x002fe4000bf06070 */
[----:B------:R-:W-:-:S07]  /*0200*/  IMAD R11, R0, UR8, RZ ;  /* 0x00000008000b7c24 */ /* 0x000fce000f8e02ff */
[----:B------:R-:W-:Y:S05]  /*0210*/  BRA.U !UP0, `(.L_x_1) ;  /* 0x0000000508047547 */ /* 0x000fea000b800000 */
[----:B------:R-:W-:Y:S01]  /*0220*/  MOV R13, RZ ;  /* 0x000000ff000d7202 */ /* 0x000fe20000000f00 */
[----:B------:R-:W-:Y:S01]  /*0230*/  IMAD.U32 R17, RZ, RZ, UR5 ;  /* 0x00000005ff117e24 */ /* 0x000fe2000f8e00ff */
[----:B------:R-:W-:Y:S02]  /*0240*/  MOV R16, UR4 ;  /* 0x0000000400107c02 */ /* 0x000fe40008000f00 */
[----:B------:R-:W-:Y:S02]  /*0250*/  MOV R10, R11 ;  /* 0x0000000b000a7202 */ /* 0x000fe40000000f00 */
[----:B------:R-:W-:-:S07]  /*0260*/  MOV R12, R9 ;  /* 0x00000009000c7202 */ /* 0x000fce0000000f00 */
.L_x_2:
[----:B------:R-:W-:Y:S01]  /*0270*/  MOV R4, UR6 ;  /* 0x0000000600047c02 */ /* 0x000fe20008000f00 */
[----:B------:R-:W-:Y:S01]  /*0280*/  IMAD.U32 R5, RZ, RZ, UR7 ;  /* 0x00000007ff057e24 */ /* 0x000fe2000f8e00ff */
[----:B------:R-:W-:Y:S02]  /*0290*/  MOV R2, R16 ;  /* 0x0000001000027202 */ /* 0x000fe40000000f00 */
[----:B------:R-:W-:Y:S01]  /*02a0*/  MOV R3, R17 ;  /* 0x0000001100037202 */ /* 0x000fe20000000f00 */
[----:B------:R-:W-:-:S04]  /*02b0*/  IMAD.WIDE R4, R10, 0x4, R4 ;  /* 0x000000040a047825 */ /* 0x000fc800078e0204 */
[----:B0-----:R-:W2:Y:S04]  /*02c0*/  LDG.E R19, desc[UR12][R2.64+-0x20] ;  /* 0xffffe00c02137981 */ /* 0x001ea8000c1e1900 */
[----:B------:R-:W2:Y:S04]  /*02d0*/  LDG.E R20, desc[UR12][R4.64+-0x20] ;  /* 0xffffe00c04147981 */ /* 0x000ea8000c1e1900 */
[----:B------:R-:W3:Y:S04]  /*02e0*/  LDG.E R27, desc[UR12][R2.64+-0x1c] ;  /* 0xffffe40c021b7981 */ /* 0x000ee8000c1e1900 */
[----:B------:R-:W3:Y:S04]  /*02f0*/  LDG.E R26, desc[UR12][R4.64+-0x1c] ;  /* 0xffffe40c041a7981 */ /* 0x000ee8000c1e1900 */
[----:B------:R-:W4:Y:S04]  /*0300*/  LDG.E R17, desc[UR12][R2.64+-0x18] ;  /* 0xffffe80c02117981 */ /* 0x000f28000c1e1900 */
[----:B------:R-:W4:Y:S04]  /*0310*/  LDG.E R18, desc[UR12][R4.64+-0x18] ;  /* 0xffffe80c04127981 */ /* 0x000f28000c1e1900 */
[----:B------:R-:W5:Y:S04]  /*0320*/  LDG.E R15, desc[UR12][R2.64+-0x14] ;  /* 0xffffec0c020f7981 */ /* 0x000f68000c1e1900 */
[----:B------:R-:W5:Y:S04]  /*0330*/  LDG.E R16, desc[UR12][R4.64+-0x14] ;  /* 0xffffec0c04107981 */ /* 0x000f68000c1e1900 */
[----:B------:R-:W5:Y:S04]  /*0340*/  LDG.E R14, desc[UR12][R2.64+-0x10] ;  /* 0xfffff00c020e7981 */ /* 0x000f68000c1e1900 */
[----:B------:R-:W5:Y:S04]  /*0350*/  LDG.E R25, desc[UR12][R4.64+-0x10] ;  /* 0xfffff00c04197981 */ /* 0x000f68000c1e1900 */
[----:B------:R-:W5:Y:S04]  /*0360*/  LDG.E R21, desc[UR12][R2.64+-0xc] ;  /* 0xfffff40c02157981 */ /* 0x000f68000c1e1900 */
[----:B------:R-:W5:Y:S01]  /*0370*/  LDG.E R22, desc[UR12][R4.64+-0xc] ;  /* 0xfffff40c04167981 */ /* 0x000f62000c1e1900 */
[----:B--2---:R-:W-:-:S03]  /*0380*/  IMAD R19, R20, R19, R13 ;  /* 0x0000001314137224 */ /* 0x004fc600078e020d */
[----:B------:R-:W2:Y:S04]  /*0390*/  LDG.E R20, desc[UR12][R4.64+-0x8] ;  /* 0xfffff80c04147981 */ /* 0x000ea8000c1e1900 */
[----:B------:R-:W2:Y:S01]  /*03a0*/  LDG.E R13, desc[UR12][R4.64+0x4] ;  /* 0x0000040c040d7981 */ /* 0x000ea2000c1e1900 */
[----:B---3--:R-:W-:-:S03]  /*03b0*/  IMAD R26, R26, R27, R19 ;  /* 0x0000001b1a1a7224 */ /* 0x008fc600078e0213 */
[----:B------:R-:W2:Y:S01]  /*03c0*/  LDG.E R19, desc[UR12][R2.64+-0x8] ;  /* 0xfffff80c02137981 */ /* 0x000ea2000c1e1900 */
[----:B----4-:R-:W-:-:S03]  /*03d0*/  IMAD R26, R18, R17, R26 ;  /* 0x00000011121a7224 */ /* 0x010fc600078e021a */
[----:B------:R-:W3:Y:S04]  /*03e0*/  LDG.E R17, desc[UR12][R2.64+-0x4] ;  /* 0xfffffc0c02117981 */ /* 0x000ee8000c1e1900 */
[----:B------:R-:W3:Y:S01]  /*03f0*/  LDG.E R18, desc[UR12][R4.64+-0x4] ;  /* 0xfffffc0c04127981 */ /* 0x000ee2000c1e1900 */
[----:B-----5:R-:W-:-:S03]  /*0400*/  IMAD R26, R16, R15, R26 ;  /* 0x0000000f101a7224 */ /* 0x020fc600078e021a */
[----:B------:R-:W4:Y:S04]  /*0410*/  LDG.E R16, desc[UR12][R2.64] ;  /* 0x0000000c02107981 */ /* 0x000f28000c1e1900 */
[----:B------:R-:W4:Y:S01]  /*0420*/  LDG.E R15, desc[UR12][R4.64] ;  /* 0x0000000c040f7981 */ /* 0x000f22000c1e1900 */
[----:B------:R-:W-:-:S03]  /*0430*/  IMAD R25, R25, R14, R26 ;  /* 0x0000000e19197224 */ /* 0x000fc600078e021a */
[----:B------:R-:W5:Y:S04]  /*0440*/  LDG.E R14, desc[UR12][R2.64+0x4] ;  /* 0x0000040c020e7981 */ /* 0x000f68000c1e1900 */
[----:B------:R-:W5:Y:S01]  /*0450*/  LDG.E R26, desc[UR12][R2.64+0x1c] ;  /* 0x00001c0c021a7981 */ /* 0x000f62000c1e1900 */
[----:B------:R-:W-:-:S03]  /*0460*/  IMAD R25, R22, R21, R25 ;  /* 0x0000001516197224 */ /* 0x000fc600078e0219 */
[----:B------:R-:W5:Y:S04]  /*0470*/  LDG.E R22, desc[UR12][R2.64+0x8] ;  /* 0x0000080c02167981 */ /* 0x000f68000c1e1900 */
[----:B------:R-:W5:Y:S01]  /*0480*/  LDG.E R21, desc[UR12][R4.64+0x8] ;  /* 0x0000080c04157981 */ /* 0x000f62000c1e1900 */
[----:B--2---:R-:W-:-:S03]  /*0490*/  IMAD R25, R20, R19, R25 ;  /* 0x0000001314197224 */ /* 0x004fc600078e0219 */
[----:B------:R-:W2:Y:S04]  /*04a0*/  LDG.E R20, desc[UR12][R2.64+0xc] ;  /* 0x00000c0c02147981 */ /* 0x000ea8000c1e1900 */
[----:B------:R-:W2:Y:S01]  /*04b0*/  LDG.E R19, desc[UR12][R4.64+0xc] ;  /* 0x00000c0c04137981 */ /* 0x000ea2000c1e1900 */
[----:B---3--:R-:W-:-:S03]  /*04c0*/  IMAD R25, R18, R17, R25 ;  /* 0x0000001112197224 */ /* 0x008fc600078e0219 */
[----:B------:R-:W3:Y:S04]  /*04d0*/  LDG.E R18, desc[UR12][R2.64+0x10] ;  /* 0x0000100c02127981 */ /* 0x000ee8000c1e1900 */
[----:B------:R-:W3:Y:S01]  /*04e0*/  LDG.E R17, desc[UR12][R4.64+0x10] ;  /* 0x0000100c04117981 */ /* 0x000ee2000c1e1900 */
[----:B----4-:R-:W-:-:S03]  /*04f0*/  IMAD R25, R15, R16, R25 ;  /* 0x000000100f197224 */ /* 0x010fc600078e0219 */
[----:B------:R-:W4:Y:S04]  /*0500*/  LDG.E R16, desc[UR12][R2.64+0x14] ;  /* 0x0000140c02107981 */ /* 0x000f28000c1e1900 */
[----:B------:R-:W4:Y:S01]  /*0510*/  LDG.E R15, desc[UR12][R4.64+0x14] ;  /* 0x0000140c040f7981 */ /* 0x000f22000c1e1900 */
[----:B-----5:R-:W-:-:S03]  /*0520*/  IMAD R27, R13, R14, R25 ;  /* 0x0000000e0d1b7224 */ /* 0x020fc600078e0219 */
[----:B------:R-:W5:Y:S04]  /*0530*/  LDG.E R13, desc[UR12][R2.64+0x18] ;  /* 0x0000180c020d7981 */ /* 0x000f68000c1e1900 */
[----:B------:R-:W5:Y:S04]  /*0540*/  LDG.E R14, desc[UR12][R4.64+0x18] ;  /* 0x0000180c040e7981 */ /* 0x000f68000c1e1900 */
[----:B------:R-:W5:Y:S01]  /*0550*/  LDG.E R25, desc[UR12][R4.64+0x1c] ;  /* 0x00001c0c04197981 */ /* 0x000f62000c1e1900 */
[----:B------:R-:W-:Y:S01]  /*0560*/  IMAD R21, R21, R22, R27 ;  /* 0x0000001615157224 */ /* 0x000fe200078e021b */
[----:B------:R-:W-:-:S04]  /*0570*/  IADD3 R12, PT, PT, R12, 0x10, RZ ;  /* 0x000000100c0c7810 */ /* 0x000fc80007ffe0ff */
[----:B------:R-:W-:Y:S02]  /*0580*/  ISETP.NE.AND P2, PT, R12, RZ, PT ;  /* 0x000000ff0c00720c */ /* 0x000fe40003f45270 */
[----:B------:R-:W-:Y:S01]  /*0590*/  IADD3 R10, PT, PT, R10, 0x10, RZ ;  /* 0x000000100a0a7810 */ /* 0x000fe20007ffe0ff */
[----:B--2---:R-:W-:-:S04]  /*05a0*/  IMAD R19, R19, R20, R21 ;  /* 0x0000001413137224 */ /* 0x004fc800078e0215 */
[----:B---3--:R-:W-:-:S04]  /*05b0*/  IMAD R17, R17, R18, R19 ;  /* 0x0000001211117224 */ /* 0x008fc800078e0213 */
[----:B----4-:R-:W-:Y:S01]  /*05c0*/  IMAD R15, R15, R16, R17 ;  /* 0x000000100f0f7224 */ /* 0x010fe200078e0211 */
[----:B------:R-:W-:-:S03]  /*05d0*/  IADD3 R16, P3, PT, R2, 0x40, RZ ;  /* 0x0000004002107810 */ /* 0x000fc60007f7e0ff */
[----:B-----5:R-:W-:Y:S02]  /*05e0*/  IMAD R13, R14, R13, R15 ;  /* 0x0000000d0e0d7224 */ /* 0x020fe400078e020f */
[----:B------:R-:W-:Y:S02]  /*05f0*/  IMAD.X R17, RZ, RZ, R3, P3 ;  /* 0x000000ffff117224 */ /* 0x000fe400018e0603 */
[----:B------:R-:W-:Y:S01]  /*0600*/  IMAD R13, R25, R26, R13 ;  /* 0x0000001a190d7224 */ /* 0x000fe200078e020d */
[----:B------:R-:W-:Y:S06]  /*0610*/  @P2 BRA `(.L_x_2) ;  /* 0xfffffffc00142947 */ /* 0x000fec000383ffff */
[----:B------:R-:W-:-:S07]  /*0620*/  MOV R10, R6 ;  /* 0x00000006000a7202 */ /* 0x000fce0000000f00 */
.L_x_1:
[----:B------:R-:W-:-:S13]  /*0630*/  ISETP.NE.AND P2, PT, R23, RZ, PT ;  /* 0x000000ff1700720c */ /* 0x000fda0003f45270 */
[----:B------:R-:W-:Y:S05]  /*0640*/  @!P2 BRA `(.L_x_3) ;  /* 0x00000004001ca947 */ /* 0x000fea0003800000 */
[----:B------:R-:W-:Y:S01]  /*0650*/  ISETP.NE.AND P2, PT, R24, RZ, PT ;  /* 0x000000ff1800720c */ /* 0x000fe20003f45270 */
[----:B------:R-:W-:-:S12]  /*0660*/  @!P1 BRA `(.L_x_4) ;  /* 0x0000000000789947 */ /* 0x000fd80003800000 */
[----:B------:R-:W1:Y:S01]  /*0670*/  LDC.64 R2, c[0x0][0x380] ;  /* 0x0000e000ff027b82 */ /* 0x000e620000000a00 */
[----:B------:R-:W-:-:S07]  /*0680*/  IADD3 R15, PT, PT, R11, R10, RZ ;  /* 0x0000000a0b0f7210 */ /* 0x000fce0007ffe0ff */
[----:B------:R-:W2:Y:S01]  /*0690*/  LDC.64 R4, c[0x0][0x388] ;  /* 0x0000e200ff047b82 */ /* 0x000ea20000000a00 */
[----:B-1----:R-:W-:-:S05]  /*06a0*/  IMAD.WIDE R2, R15, 0x4, R2 ;  /* 0x000000040f027825 */ /* 0x002fca00078e0202 */
[----:B0-----:R-:W3:Y:S01]  /*06b0*/  LDG.E R20, desc[UR12][R2.64] ;  /* 0x0000000c02147981 */ /* 0x001ee2000c1e1900 */
[----:B--2---:R-:W-:-:S03]  /*06c0*/  IMAD.WIDE.U32 R4, R10, 0x4, R4 ;  /* 0x000000040a047825 */ /* 0x004fc600078e0004 */
[----:B------:R-:W2:Y:S04]  /*06d0*/  LDG.E R12, desc[UR12][R2.64+0x4] ;  /* 0x0000040c020c7981 */ /* 0x000ea8000c1e1900 */
[----:B------:R-:W3:Y:S04]  /*06e0*/  LDG.E R22, desc[UR12][R4.64] ;  /* 0x0000000c04167981 */ /* 0x000ee8000c1e1900 */
[----:B------:R-:W2:Y:S04]  /*06f0*/  LDG.E R15, desc[UR12][R4.64+0x4] ;  /* 0x0000040c040f7981 */ /* 0x000ea8000c1e1900 */
[----:B------:R-:W4:Y:S04]  /*0700*/  LDG.E R14, desc[UR12][R2.64+0x8] ;  /* 0x0000080c020e7981 */ /* 0x000f28000c1e1900 */
[----:B------:R-:W4:Y:S04]  /*0710*/  LDG.E R17, desc[UR12][R4.64+0x8] ;  /* 0x0000080c04117981 */ /* 0x000f28000c1e1900 */
[----:B------:R-:W5:Y:S04]  /*0720*/  LDG.E R16, desc[UR12][R2.64+0xc] ;  /* 0x00000c0c02107981 */ /* 0x000f68000c1e1900 */
[----:B------:R-:W5:Y:S04]  /*0730*/  LDG.E R19, desc[UR12][R4.64+0xc] ;  /* 0x00000c0c04137981 */ /* 0x000f68000c1e1900 */
[----:B------:R-:W5:Y:S04]  /*0740*/  LDG.E R18, desc[UR12][R2.64+0x10] ;  /* 0x0000100c02127981 */ /* 0x000f68000c1e1900 */
[----:B------:R-:W5:Y:S04]  /*0750*/  LDG.E R21, desc[UR12][R4.64+0x10] ;  /* 0x0000100c04157981 */ /* 0x000f68000c1e1900 */
[----:B------:R-:W5:Y:S04]  /*0760*/  LDG.E R25, desc[UR12][R4.64+0x14] ;  /* 0x0000140c04197981 */ /* 0x000f68000c1e1900 */
[----:B------:R-:W5:Y:S04]  /*0770*/  LDG.E R26, desc[UR12][R4.64+0x18] ;  /* 0x0000180c041a7981 */ /* 0x000f68000c1e1900 */
[----:B------:R-:W5:Y:S01]  /*0780*/  LDG.E R27, desc[UR12][R4.64+0x1c] ;  /* 0x00001c0c041b7981 */ /* 0x000f62000c1e1900 */
[----:B---3--:R-:W-:-:S03]  /*0790*/  IMAD R28, R20, R22, R13 ;  /* 0x00000016141c7224 */ /* 0x008fc600078e020d */
[----:B------:R-:W3:Y:S04]  /*07a0*/  LDG.E R20, desc[UR12][R2.64+0x14] ;  /* 0x0000140c02147981 */ /* 0x000ee8000c1e1900 */
[----:B------:R-:W3:Y:S04]  /*07b0*/  LDG.E R13, desc[UR12][R2.64+0x18] ;  /* 0x0000180c020d7981 */ /* 0x000ee8000c1e1900 */
[----:B------:R-:W3:Y:S01]  /*07c0*/  LDG.E R22, desc[UR12][R2.64+0x1c] ;  /* 0x00001c0c02167981 */ /* 0x000ee2000c1e1900 */
[----:B--2---:R-:W-:-:S04]  /*07d0*/  IMAD R12, R12, R15, R28 ;  /* 0x0000000f0c0c7224 */ /* 0x004fc800078e021c */
[----:B----4-:R-:W-:-:S04]  /*07e0*/  IMAD R12, R14, R17, R12 ;  /* 0x000000110e0c7224 */ /* 0x010fc800078e020c */
[----:B-----5:R-:W-:-:S04]  /*07f0*/  IMAD R12, R16, R19, R12 ;  /* 0x00000013100c7224 */ /* 0x020fc800078e020c */
[----:B------:R-:W-:Y:S02]  /*0800*/  IMAD R12, R18, R21, R12 ;  /* 0x00000015120c7224 */ /* 0x000fe400078e020c */
[----:B------:R-:W-:Y:S02]  /*0810*/  VIADD R10, R10, 0x8 ;  /* 0x000000080a0a7836 */ /* 0x000fe40000000000 */
[----:B---3--:R-:W-:-:S04]  /*0820*/  IMAD R12, R20, R25, R12 ;  /* 0x00000019140c7224 */ /* 0x008fc800078e020c */
[----:B------:R-:W-:-:S04]  /*0830*/  IMAD R13, R13, R26, R12 ;  /* 0x0000001a0d0d7224 */ /* 0x000fc800078e020c */
[----:B------:R-:W-:-:S07]  /*0840*/  IMAD R13, R22, R27, R13 ;  /* 0x0000001b160d7224 */ /* 0x000fce00078e020d */
.L_x_4:
        /* <DEDUP_REMOVED lines=15> */
[----:B------:R-:W5:Y:S01]  /*0940*/  LDG.E R20, desc[UR12][R4.64+0xc] ;  /* 0x00000c0c04147981 */ /* 0x000f62000c1e1900 */
[----:B------:R-:W-:Y:S01]  /*0950*/  IADD3 R10, PT, PT, R10, 0x4, RZ ;  /* 0x000000040a0a7810 */ /* 0x000fe20007ffe0ff */
[----:B---3--:R-:W-:-:S04]  /*0960*/  IMAD R12, R12, R14, R13 ;  /* 0x0000000e0c0c7224 */ /* 0x008fc800078e020d */
[----:B--2---:R-:W-:-:S04]  /*0970*/  IMAD R12, R15, R16, R12 ;  /* 0x000000100f0c7224 */ /* 0x004fc800078e020c */
[----:B----4-:R-:W-:-:S04]  /*0980*/  IMAD R12, R17, R18, R12 ;  /* 0x00000012110c7224 */ /* 0x010fc800078e020c */
[----:B-----5:R-:W-:-:S07]  /*0990*/  IMAD R13, R19, R20, R12 ;  /* 0x00000014130d7224 */ /* 0x020fce00078e020c */
.L_x_5:
[----:B------:R-:W-:Y:S05]  /*09a0*/  @!P2 BRA `(.L_x_3) ;  /* 0x000000000044a947 */ /* 0x000fea0003800000 */
[----:B------:R-:W1:Y:S01]  /*09b0*/  LDC.64 R2, c[0x0][0x380] ;  /* 0x0000e000ff027b82 */ /* 0x000e620000000a00 */
[----:B------:R-:W-:-:S07]  /*09c0*/  IADD3 R11, PT, PT, R11, R10, RZ ;  /* 0x0000000a0b0b7210 */ /* 0x000fce0007ffe0ff */
[----:B------:R-:W2:Y:S01]  /*09d0*/  LDC.64 R4, c[0x0][0x388] ;  /* 0x0000e200ff047b82 */ /* 0x000ea20000000a00 */
[----:B-1----:R-:W-:-:S04]  /*09e0*/  IMAD.WIDE R2, R11, 0x4, R2 ;  /* 0x000000040b027825 */ /* 0x002fc800078e0202 */
[----:B--2---:R-:W-:Y:S02]  /*09f0*/  IMAD.WIDE.U32 R4, R10, 0x4, R4 ;  /* 0x000000040a047825 */ /* 0x004fe400078e0004 */
[----:B0-----:R-:W2:Y:S04]  /*0a00*/  LDG.E R10, desc[UR12][R2.64] ;  /* 0x0000000c020a7981 */ /* 0x001ea8000c1e1900 */
[----:B------:R-:W2:Y:S01]  /*0a10*/  LDG.E R11, desc[UR12][R4.64] ;  /* 0x0000000c040b7981 */ /* 0x000ea2000c1e1900 */
[----:B------:R-:W-:Y:S01]  /*0a20*/  ISETP.NE.AND P2, PT, R8, 0x1, PT ;  /* 0x000000010800780c */ /* 0x000fe20003f45270 */
[----:B--2---:R-:W-:-:S12]  /*0a30*/  IMAD R13, R10, R11, R13 ;  /* 0x0000000b0a0d7224 */ /* 0x004fd800078e020d */
[----:B------:R-:W-:Y:S05]  /*0a40*/  @!P2 BRA `(.L_x_3) ;  /* 0x00000000001ca947 */ /* 0x000fea0003800000 */
[----:B------:R-:W-:Y:S01]  /*0a50*/  ISETP.NE.AND P2, PT, R8, 0x2, PT ;  /* 0x000000020800780c */ /* 0x000fe20003f45270 */
[----:B------:R-:W2:Y:S04]  /*0a60*/  LDG.E R10, desc[UR12][R2.64+0x4] ;  /* 0x0000040c020a7981 */ /* 0x000ea8000c1e1900 */
[----:B------:R-:W2:Y:S08]  /*0a70*/  LDG.E R11, desc[UR12][R4.64+0x4] ;  /* 0x0000040c040b7981 */ /* 0x000eb0000c1e1900 */
[----:B------:R-:W3:Y:S04]  /*0a80*/  @P2 LDG.E R12, desc[UR12][R2.64+0x8] ;  /* 0x0000080c020c2981 */ /* 0x000ee8000c1e1900 */
[----:B------:R-:W3:Y:S01]  /*0a90*/  @P2 LDG.E R14, desc[UR12][R4.64+0x8] ;  /* 0x0000080c040e2981 */ /* 0x000ee2000c1e1900 */
[----:B--2---:R-:W-:-:S04]  /*0aa0*/  IMAD R13, R10, R11, R13 ;  /* 0x0000000b0a0d7224 */ /* 0x004fc800078e020d */
[----:B---3--:R-:W-:-:S07]  /*0ab0*/  @P2 IMAD R13, R12, R14, R13 ;  /* 0x0000000e0c0d2224 */ /* 0x008fce00078e020d */
.L_x_3:
[----:B------:R-:W1:Y:S02]  /*0ac0*/  LDC.64 R2, c[0x0][0x390] ;  /* 0x0000e400ff027b82 */ /* 0x000e640000000a00 */
[----:B-1----:R-:W-:-:S04]  /*0ad0*/  IMAD.WIDE R2, R0, 0x4, R2 ;  /* 0x0000000400027825 */ /* 0x002fc800078e0202 */
[----:B------:R-:W-:Y:S01]  /*0ae0*/  VIADD R0, R0, 0x1 ;  /* 0x0000000100007836 */ /* 0x000fe20000000000 */
[----:B0-----:R1:W-:Y:S04]  /*0af0*/  STG.E desc[UR12][R2.64], R13 ;  /* 0x0000000d02007986 */ /* 0x0013e8000c10190c */
[----:B------:R-:W-:-:S13]  /*0b00*/  ISETP.GE.AND P2, PT, R0, R7, PT ;  /* 0x000000070000720c */ /* 0x000fda0003f46270 */
[----:B-1----:R-:W-:Y:S05]  /*0b10*/  @!P2 BRA `(.L_x_6) ;  /* 0xfffffff400a8a947 */ /* 0x002fea000383ffff */
[----:B------:R-:W-:Y:S05]  /*0b20*/  EXIT ;  /* 0x000000000000794d */ /* 0x000fea0003800000 */
.L_x_0:
[C---:B------:R-:W-:Y:S01]  /*0b30*/  VIADDMNMX R7, R0.reuse, 0x1, R7, !PT ;  /* 0x0000000100077846 */ /* 0x040fe20007800107 */
[----:B------:R-:W-:Y:S03]  /*0b40*/  BSSY.RECONVERGENT B0, `(.L_x_7) ;  /* 0x0000017000007945 */ /* 0x000fe60003800200 */
[CC--:B------:R-:W-:Y:S02]  /*0b50*/  IADD3 R8, PT, PT, -R0.reuse, R7.reuse, RZ ;  /* 0x0000000700087210 */ /* 0x0c0fe40007ffe1ff */
[----:B------:R-:W-:Y:S02]  /*0b60*/  IADD3 R7, PT, PT, R0, -R7, RZ ;  /* 0x8000000700077210 */ /* 0x000fe40007ffe0ff */
[----:B------:R-:W-:Y:S02]  /*0b70*/  LOP3.LUT R9, R8, 0x7, RZ, 0xc0, !PT ;  /* 0x0000000708097812 */ /* 0x000fe400078ec0ff */
[----:B------:R-:W-:-:S02]  /*0b80*/  ISETP.GT.U32.AND P0, PT, R7, -0x8, PT ;  /* 0xfffffff80700780c */ /* 0x000fc40003f04070 */
[----:B------:R-:W-:-:S11]  /*0b90*/  ISETP.NE.AND P1, PT, R9, RZ, PT ;  /* 0x000000ff0900720c */ /* 0x000fd60003f25270 */
[----:B------:R-:W-:Y:S05]  /*0ba0*/  @P0 BRA `(.L_x_8) ;  /* 0x0000000000400947 */ /* 0x000fea0003800000 */
[----:B------:R-:W1:Y:S01]  /*0bb0*/  LDC.64 R4, c[0x0][0x390] ;  /* 0x0000e400ff047b82 */ /* 0x000e620000000a00 */
[----:B------:R-:W-:Y:S01]  /*0bc0*/  HFMA2 R6, -RZ, RZ, 0, 0 ;  /* 0x00000000ff067431 */ /* 0x000fe200000001ff */
[----:B------:R-:W-:-:S07]  /*0bd0*/  LOP3.LUT R7, R8, 0xfffffff8, RZ, 0xc0, !PT ;  /* 0xfffffff808077812 */ /* 0x000fce00078ec0ff */
.L_x_9:
[C---:B-12---:R-:W-:Y:S01]  /*0be0*/  IMAD.WIDE R2, R0.reuse, 0x4, R4 ;  /* 0x0000000400027825 */ /* 0x046fe200078e0204 */
[----:B------:R-:W-:-:S03]  /*0bf0*/  IADD3 R0, PT, PT, R0, 0x8, RZ ;  /* 0x0000000800007810 */ /* 0x000fc60007ffe0ff */
[----:B------:R-:W-:Y:S01]  /*0c00*/  VIADD R6, R6, 0x8 ;  /* 0x0000000806067836 */ /* 0x000fe20000000000 */
[----:B0-----:R2:W-:Y:S04]  /*0c10*/  STG.E desc[UR12][R2.64], RZ ;  /* 0x000000ff02007986 */ /* 0x0015e8000c10190c */
[----:B------:R2:W-:Y:S01]  /*0c20*/  STG.E desc[UR12][R2.64+0x4], RZ ;  /* 0x000004ff02007986 */ /* 0x0005e2000c10190c */
[----:B------:R-:W-:-:S03]  /*0c30*/  ISETP.NE.AND P0, PT, R6, R7, PT ;  /* 0x000000070600720c */ /* 0x000fc60003f05270 */
[----:B------:R2:W-:Y:S04]  /*0c40*/  STG.E desc[UR12][R2.64+0x8], RZ ;  /* 0x000008ff02007986 */ /* 0x0005e8000c10190c */
[----:B------:R2:W-:Y:S04]  /*0c50*/  STG.E desc[UR12][R2.64+0xc], RZ ;  /* 0x00000cff02007986 */ /* 0x0005e8000c10190c */
[----:B------:R2:W-:Y:S04]  /*0c60*/  STG.E desc[UR12][R2.64+0x10], RZ ;  /* 0x000010ff02007986 */ /* 0x0005e8000c10190c */
[----:B------:R2:W-:Y:S04]  /*0c70*/  STG.E desc[UR12][R2.64+0x14], RZ ;  /* 0x000014ff02007986 */ /* 0x0005e8000c10190c */
[----:B------:R2:W-:Y:S04]  /*0c80*/  STG.E desc[UR12][R2.64+0x18], RZ ;  /* 0x000018ff02007986 */ /* 0x0005e8000c10190c */
[----:B------:R2:W-:Y:S01]  /*0c90*/  STG.E desc[UR12][R2.64+0x1c], RZ ;  /* 0x00001cff02007986 */ /* 0x0005e2000c10190c */
[----:B------:R-:W-:Y:S05]  /*0ca0*/  @P0 BRA `(.L_x_9) ;  /* 0xfffffffc00cc0947 */ /* 0x000fea000383ffff */
.L_x_8:
[----:B0-----:R-:W-:Y:S05]  /*0cb0*/  BSYNC.RECONVERGENT B0 ;  /* 0x0000000000007941 */ /* 0x001fea0003800200 */
.L_x_7:
[----:B------:R-:W-:Y:S05]  /*0cc0*/  @!P1 EXIT ;  /* 0x000000000000994d */ /* 0x000fea0003800000 */
[----:B------:R-:W-:Y:S02]  /*0cd0*/  ISETP.GE.U32.AND P0, PT, R9, 0x4, PT ;  /* 0x000000040900780c */ /* 0x000fe40003f06070 */
[----:B------:R-:W-:-:S04]  /*0ce0*/  LOP3.LUT R4, R8, 0x3, RZ, 0xc0, !PT ;  /* 0x0000000308047812 */ /* 0x000fc800078ec0ff */
[----:B------:R-:W-:-:S07]  /*0cf0*/  ISETP.NE.AND P1, PT, R4, RZ, PT ;  /* 0x000000ff0400720c */ /* 0x000fce0003f25270 */
[----:B--2---:R-:W0:Y:S02]  /*0d00*/  @P0 LDC.64 R2, c[0x0][0x390] ;  /* 0x0000e400ff020b82 */ /* 0x004e240000000a00 */
[----:B0-----:R-:W-:-:S05]  /*0d10*/  @P0 IMAD.WIDE R2, R0, 0x4, R2 ;  /* 0x0000000400020825 */ /* 0x001fca00078e0202 */
[----:B------:R0:W-:Y:S04]  /*0d20*/  @P0 STG.E desc[UR12][R2.64], RZ ;  /* 0x000000ff02000986 */ /* 0x0001e8000c10190c */
[----:B------:R0:W-:Y:S04]  /*0d30*/  @P0 STG.E desc[UR12][R2.64+0x4], RZ ;  /* 0x000004ff02000986 */ /* 0x0001e8000c10190c */
[----:B------:R0:W-:Y:S04]  /*0d40*/  @P0 STG.E desc[UR12][R2.64+0x8], RZ ;  /* 0x000008ff02000986 */ /* 0x0001e8000c10190c */
[----:B------:R0:W-:Y:S01]  /*0d50*/  @P0 STG.E desc[UR12][R2.64+0xc], RZ ;  /* 0x00000cff02000986 */ /* 0x0001e2000c10190c */
[----:B------:R-:W-:Y:S05]  /*0d60*/  @!P1 EXIT ;  /* 0x000000000000994d */ /* 0x000fea0003800000 */
[----:B------:R-:W-:Y:S02]  /*0d70*/  ISETP.NE.AND P1, PT, R4, 0x1, PT ;  /* 0x000000010400780c */ /* 0x000fe40003f25270 */
[----:B------:R-:W-:Y:S02]  /*0d80*/  LOP3.LUT R4, R8, 0x1, RZ, 0xc0, !PT ;  /* 0x0000000108047812 */ /* 0x000fe400078ec0ff */
[----:B------:R-:W-:Y:S02]  /*0d90*/  @P0 IADD3 R0, PT, PT, R0, 0x4, RZ ;  /* 0x0000000400000810 */ /* 0x000fe40007ffe0ff */
[----:B------:R-:W-:-:S07]  /*0da0*/  ISETP.NE.U32.AND P0, PT, R4, 0x1, PT ;  /* 0x000000010400780c */ /* 0x000fce0003f05070 */
[----:B0-----:R-:W0:Y:S02]  /*0db0*/  @P1 LDC.64 R2, c[0x0][0x390] ;  /* 0x0000e400ff021b82 */ /* 0x001e240000000a00 */
[----:B0-----:R-:W-:-:S05]  /*0dc0*/  @P1 IMAD.WIDE R2, R0, 0x4, R2 ;  /* 0x0000000400021825 */ /* 0x001fca00078e0202 */
[----:B------:R0:W-:Y:S04]  /*0dd0*/  @P1 STG.E desc[UR12][R2.64], RZ ;  /* 0x000000ff02001986 */ /* 0x0001e8000c10190c */
[----:B------:R0:W-:Y:S01]  /*0de0*/  @P1 STG.E desc[UR12][R2.64+0x4], RZ ;  /* 0x000004ff02001986 */ /* 0x0001e2000c10190c */
[----:B------:R-:W-:Y:S05]  /*0df0*/  @P0 EXIT ;  /* 0x000000000000094d */ /* 0x000fea0003800000 */
[----:B0-----:R-:W0:Y:S01]  /*0e00*/  LDC.64 R2, c[0x0][0x390] ;  /* 0x0000e400ff027b82 */ /* 0x001e220000000a00 */
[----:B------:R-:W-:-:S05]  /*0e10*/  @P1 IADD3 R0, PT, PT, R0, 0x2, RZ ;  /* 0x0000000200001810 */ /* 0x000fca0007ffe0ff */
[----:B0-----:R-:W-:-:S05]  /*0e20*/  IMAD.WIDE R2, R0, 0x4, R2 ;  /* 0x0000000400027825 */ /* 0x001fca00078e0202 */
[----:B------:R-:W-:Y:S01]  /*0e30*/  STG.E desc[UR12][R2.64], RZ ;  /* 0x000000ff02007986 */ /* 0x000fe2000c10190c */
[----:B------:R-:W-:Y:S05]  /*0e40*/  EXIT ;  /* 0x000000000000794d */ /* 0x000fea0003800000 */
.L_x_10:
[----:B------:R-:W-:-:S00]  /*0e50*/  BRA `(.L_x_10) ;  /* 0xfffffffc00fc7947 */ /* 0x000fc0000383ffff */
[----:B------:R-:W-:-:S00]  /*0e60*/  NOP ;  /* 0x0000000000007918 */ /* 0x000fc00000000000 */
        /* <DEDUP_REMOVED lines=9> */
.L_x_11:


//--------------------- .nv.shared.reserved.0     --------------------------
	.section	.nv.shared.reserved.0,"aw",@nobits
	.weak		__nv_reservedSMEM_offset_0_alias
	.size		__nv_reservedSMEM_offset_0_alias, 0, 64
	.other		__nv_reservedSMEM_offset_0_alias,@"STO_CUDA_RESERVED_SHARED STV_DEFAULT"
__nv_reservedSMEM_offset_0_alias:
	.zero		0
	.zero		64


//--------------------- .nv.constant0._Z15matrixVectorMulPiS_S_ii --------------------------
	.section	.nv.constant0._Z15matrixVectorMulPiS_S_ii,"a",@progbits
	.sectionflags	@""
	.align	4
.nv.constant0._Z15matrixVectorMulPiS_S_ii:
	.zero		928


//--------------------- SYMBOLS --------------------------

	.type		.nv.reservedSmem.offset0,@object
	.size		.nv.reservedSmem.offset0,0x4
